//
// Generated by NVIDIA NVVM Compiler
//
// Compiler Build ID: CL-36424714
// Cuda compilation tools, release 13.0, V13.0.88
// Based on NVVM 20.0.0
//

.version 9.0
.target sm_100
.address_size 64

	// .globl	_Z15matrixAddKernelPiS_S_ii

.visible .entry _Z15matrixAddKernelPiS_S_ii(
	.param .u64 .ptr .align 1 _Z15matrixAddKernelPiS_S_ii_param_0,
	.param .u64 .ptr .align 1 _Z15matrixAddKernelPiS_S_ii_param_1,
	.param .u64 .ptr .align 1 _Z15matrixAddKernelPiS_S_ii_param_2,
	.param .u32 _Z15matrixAddKernelPiS_S_ii_param_3,
	.param .u32 _Z15matrixAddKernelPiS_S_ii_param_4
)
{
	.reg .pred 	%p<4>;
	.reg .b32 	%r<15>;
	.reg .b64 	%rd<11>;

	ld.param.u64 	%rd1, [_Z15matrixAddKernelPiS_S_ii_param_0];
	ld.param.u64 	%rd2, [_Z15matrixAddKernelPiS_S_ii_param_1];
	ld.param.u64 	%rd3, [_Z15matrixAddKernelPiS_S_ii_param_2];
	ld.param.u32 	%r4, [_Z15matrixAddKernelPiS_S_ii_param_3];
	ld.param.u32 	%r3, [_Z15matrixAddKernelPiS_S_ii_param_4];
	mov.u32 	%r5, %ctaid.y;
	mov.u32 	%r6, %ntid.y;
	mov.u32 	%r7, %tid.y;
	mad.lo.s32 	%r1, %r5, %r6, %r7;
	mov.u32 	%r8, %ctaid.x;
	mov.u32 	%r9, %ntid.x;
	mov.u32 	%r10, %tid.x;
	mad.lo.s32 	%r2, %r8, %r9, %r10;
	setp.ge.s32 	%p1, %r1, %r4;
	setp.ge.s32 	%p2, %r2, %r3;
	or.pred  	%p3, %p1, %p2;
	@%p3 bra 	$L__BB0_2;
	cvta.to.global.u64 	%rd4, %rd1;
	cvta.to.global.u64 	%rd5, %rd2;
	cvta.to.global.u64 	%rd6, %rd3;
	mad.lo.s32 	%r11, %r3, %r1, %r2;
	mul.wide.s32 	%rd7, %r11, 4;
	add.s64 	%rd8, %rd4, %rd7;
	ld.global.u32 	%r12, [%rd8];
	add.s64 	%rd9, %rd5, %rd7;
	ld.global.u32 	%r13, [%rd9];
	add.s32 	%r14, %r13, %r12;
	add.s64 	%rd10, %rd6, %rd7;
	st.global.u32 	[%rd10], %r14;
$L__BB0_2:
	ret;

}


// ===== COMPILED SASS (sm_100) =====

	.target	sm_100

	.elftype	@"ET_EXEC"


//--------------------- .note.nv.tkinfo           --------------------------
	.section	.note.nv.tkinfo,"",@"SHT_NOTE"
	.sectionflags	@"SHF_NOTE_NV_TKINFO"
	.tkinfo
        /*0018*/ 	.word	0x00000002
        /*0030*/ 	.string	""
        /*0030*/ 	.string	"ptxas"
        /*0030*/ 	.string	"Cuda compilation tools, release 13.0, V13.0.88"
        /*0030*/ 	.string	"Build cuda_13.0.r13.0/compiler.36424714_0"
        /*0030*/ 	.string	"-arch sm_100 -m 64 "



//--------------------- .note.nv.cuinfo           --------------------------
	.section	.note.nv.cuinfo,"",@"SHT_NOTE"
	.sectionflags	@"SHF_NOTE_NV_CUINFO"
        /*0018*/ 	.short	0x0002
        /*001a*/ 	.short	0x0064
        /*001c*/ 	.short	0x0082
	.zero		2


//--------------------- .nv.info                  --------------------------
	.section	.nv.info,"",@"SHT_CUDA_INFO"
	.align	4


	//----- nvinfo : EIATTR_REGCOUNT
	.align		4
        /*0000*/ 	.byte	0x04, 0x2f
        /*0002*/ 	.short	(.L_1 - .L_0)
	.align		4
.L_0:
        /*0004*/ 	.word	index@(_Z15matrixAddKernelPiS_S_ii)
        /*0008*/ 	.word	0x0000000c


	//----- nvinfo : EIATTR_FRAME_SIZE
	.align		4
.L_1:
        /*000c*/ 	.byte	0x04, 0x11
        /*000e*/ 	.short	(.L_3 - .L_2)
	.align		4
.L_2:
        /*0010*/ 	.word	index@(_Z15matrixAddKernelPiS_S_ii)
        /*0014*/ 	.word	0x00000000


	//----- nvinfo : EIATTR_MIN_STACK_SIZE
	.align		4
.L_3:
        /*0018*/ 	.byte	0x04, 0x12
        /*001a*/ 	.short	(.L_5 - .L_4)
	.align		4
.L_4:
        /*001c*/ 	.word	index@(_Z15matrixAddKernelPiS_S_ii)
        /*0020*/ 	.word	0x00000000
.L_5:


//--------------------- .nv.compat                --------------------------
	.section	.nv.compat,"",@"SHT_CUDA_COMPAT_INFO"
	.align	4
        /*0000*/ 	.byte	0x02, 0x09, 0x00, 0x00, 0x02, 0x02, 0x01, 0x00, 0x02, 0x05, 0x05, 0x00, 0x03, 0x07, 0x01, 0x01
        /*0010*/ 	.byte	0x02, 0x03, 0x00, 0x00, 0x02, 0x06, 0x01, 0x00, 0x04, 0x0b, 0x08, 0x00, 0x09, 0x00, 0x00, 0x00
        /*0020*/ 	.byte	0x00, 0x00, 0x00, 0x00


//--------------------- .nv.info._Z15matrixAddKernelPiS_S_ii --------------------------
	.section	.nv.info._Z15matrixAddKernelPiS_S_ii,"",@"SHT_CUDA_INFO"
	.sectionflags	@""
	.align	4


	//----- nvinfo : EIATTR_CUDA_API_VERSION
	.align		4
        /*0000*/ 	.byte	0x04, 0x37
        /*0002*/ 	.short	(.L_7 - .L_6)
.L_6:
        /*0004*/ 	.word	0x00000082


	//----- nvinfo : EIATTR_KPARAM_INFO
	.align		4
.L_7:
        /*0008*/ 	.byte	0x04, 0x17
        /*000a*/ 	.short	(.L_9 - .L_8)
.L_8:
        /*000c*/ 	.word	0x00000000
        /*0010*/ 	.short	0x0004
        /*0012*/ 	.short	0x001c
        /*0014*/ 	.byte	0x00, 0xf0, 0x11, 0x00


	//----- nvinfo : EIATTR_KPARAM_INFO
	.align		4
.L_9:
        /*0018*/ 	.byte	0x04, 0x17
        /*001a*/ 	.short	(.L_11 - .L_10)
.L_10:
        /*001c*/ 	.word	0x00000000
        /*0020*/ 	.short	0x0003
        /*0022*/ 	.short	0x0018
        /*0024*/ 	.byte	0x00, 0xf0, 0x11, 0x00


	//----- nvinfo : EIATTR_KPARAM_INFO
	.align		4
.L_11:
        /*0028*/ 	.byte	0x04, 0x17
        /*002a*/ 	.short	(.L_13 - .L_12)
.L_12:
        /*002c*/ 	.word	0x00000000
        /*0030*/ 	.short	0x0002
        /*0032*/ 	.short	0x0010
        /*0034*/ 	.byte	0x00, 0xf5, 0x21, 0x00


	//----- nvinfo : EIATTR_KPARAM_INFO
	.align		4
.L_13:
        /*0038*/ 	.byte	0x04, 0x17
        /*003a*/ 	.short	(.L_15 - .L_14)
.L_14:
        /*003c*/ 	.word	0x00000000
        /*0040*/ 	.short	0x0001
        /*0042*/ 	.short	0x0008
        /*0044*/ 	.byte	0x00, 0xf5, 0x21, 0x00


	//----- nvinfo : EIATTR_KPARAM_INFO
	.align		4
.L_15:
        /*0048*/ 	.byte	0x04, 0x17
        /*004a*/ 	.short	(.L_17 - .L_16)
.L_16:
        /*004c*/ 	.word	0x00000000
        /*0050*/ 	.short	0x0000
        /*0052*/ 	.short	0x0000
        /*0054*/ 	.byte	0x00, 0xf5, 0x21, 0x00


	//----- nvinfo : EIATTR_SPARSE_MMA_MASK
	.align		4
.L_17:
        /*0058*/ 	.byte	0x03, 0x50
        /*005a*/ 	.short	0x0000


	//----- nvinfo : EIATTR_MAXREG_COUNT
	.align		4
        /*005c*/ 	.byte	0x03, 0x1b
        /*005e*/ 	.short	0x00ff


	//----- nvinfo : EIATTR_MERCURY_ISA_VERSION
	.align		4
        /*0060*/ 	.byte	0x03, 0x5f
        /*0062*/ 	.short	0x0101


	//----- nvinfo : EIATTR_VRC_CTA_INIT_COUNT
	.align		4
        /*0064*/ 	.byte	0x02, 0x4a
	.zero		1
	.zero		1


	//----- nvinfo : EIATTR_EXIT_INSTR_OFFSETS
	.align		4
        /*0068*/ 	.byte	0x04, 0x1c
        /*006a*/ 	.short	(.L_19 - .L_18)


	//   ....[0]....
.L_18:
        /*006c*/ 	.word	0x000000c0


	//   ....[1]....
        /*0070*/ 	.word	0x00000190


	//----- nvinfo : EIATTR_CBANK_PARAM_SIZE
	.align		4
.L_19:
        /*0074*/ 	.byte	0x03, 0x19
        /*0076*/ 	.short	0x0020


	//----- nvinfo : EIATTR_PARAM_CBANK
	.align		4
        /*0078*/ 	.byte	0x04, 0x0a
        /*007a*/ 	.short	(.L_21 - .L_20)
	.align		4
.L_20:
        /*007c*/ 	.word	index@(.nv.constant0._Z15matrixAddKernelPiS_S_ii)
        /*0080*/ 	.short	0x0380
        /*0082*/ 	.short	0x0020


	//----- nvinfo : EIATTR_SW_WAR
	.align		4
.L_21:
        /*0084*/ 	.byte	0x04, 0x36
        /*0086*/ 	.short	(.L_23 - .L_22)
.L_22:
        /*0088*/ 	.word	0x00000008
.L_23:


//--------------------- .nv.callgraph             --------------------------
	.section	.nv.callgraph,"",@"SHT_CUDA_CALLGRAPH"
	.align	4
	.sectionentsize	8
	.align		4
        /*0000*/ 	.word	0x00000000
	.align		4
        /*0004*/ 	.word	0xffffffff
	.align		4
        /*0008*/ 	.word	0x00000000
	.align		4
        /*000c*/ 	.word	0xfffffffe
	.align		4
        /*0010*/ 	.word	0x00000000
	.align		4
        /*0014*/ 	.word	0xfffffffd
	.align		4
        /*0018*/ 	.word	0x00000000
	.align		4
        /*001c*/ 	.word	0xfffffffc


//--------------------- .text._Z15matrixAddKernelPiS_S_ii --------------------------
	.section	.text._Z15matrixAddKernelPiS_S_ii,"ax",@progbits
	.align	128
        .global         _Z15matrixAddKernelPiS_S_ii
        .type           _Z15matrixAddKernelPiS_S_ii,@function
        .size           _Z15matrixAddKernelPiS_S_ii,(.L_x_1 - _Z15matrixAddKernelPiS_S_ii)
        .other          _Z15matrixAddKernelPiS_S_ii,@"STO_CUDA_ENTRY STV_DEFAULT"
_Z15matrixAddKernelPiS_S_ii:
.text._Z15matrixAddKernelPiS_S_ii:
[----:B------:R-:W-:Y:S01]  /*0000*/  LDC R1, c[0x0][0x37c] ;  /* 0x0000df00ff017b82 */ /* 0x000fe20000000800 */
[----:B------:R-:W0:Y:S07]  /*0010*/  S2R R2, SR_TID.X ;  /* 0x0000000000027919 */ /* 0x000e2e0000002100 */
[----:B------:R-:W1:Y:S01]  /*0020*/  LDC R0, c[0x0][0x364] ;  /* 0x0000d900ff007b82 */ /* 0x000e620000000800 */
[----:B------:R-:W2:Y:S01]  /*0030*/  LDCU.64 UR6, c[0x0][0x398] ;  /* 0x00007300ff0677ac */ /* 0x000ea20008000a00 */
[----:B------:R-:W1:Y:S06]  /*0040*/  S2R R3, SR_TID.Y ;  /* 0x0000000000037919 */ /* 0x000e6c0000002200 */
[----:B------:R-:W0:Y:S08]  /*0050*/  S2UR UR5, SR_CTAID.X ;  /* 0x00000000000579c3 */ /* 0x000e300000002500 */
[----:B------:R-:W0:Y:S08]  /*0060*/  LDC R7, c[0x0][0x360] ;  /* 0x0000d800ff077b82 */ /* 0x000e300000000800 */
[----:B------:R-:W1:Y:S01]  /*0070*/  S2UR UR4, SR_CTAID.Y ;  /* 0x00000000000479c3 */ /* 0x000e620000002600 */
[----:B0-----:R-:W-:-:S05]  /*0080*/  IMAD R7, R7, UR5, R2 ;  /* 0x0000000507077c24 */ /* 0x001fca000f8e0202 */
[----:B--2---:R-:W-:Y:S01]  /*0090*/  ISETP.GE.AND P0, PT, R7, UR7, PT ;  /* 0x0000000707007c0c */ /* 0x004fe2000bf06270 */
[----:B-1----:R-:W-:-:S05]  /*00a0*/  IMAD R0, R0, UR4, R3 ;  /* 0x0000000400007c24 */ /* 0x002fca000f8e0203 */
[----:B------:R-:W-:-:S13]  /*00b0*/  ISETP.GE.OR P0, PT, R0, UR6, P0 ;  /* 0x0000000600007c0c */ /* 0x000fda0008706670 */
[----:B------:R-:W-:Y:S05]  /*00c0*/  @P0 EXIT ;  /* 0x000000000000094d */ /* 0x000fea0003800000 */
[----:B------:R-:W0:Y:S01]  /*00d0*/  LDC.64 R2, c[0x0][0x380] ;  /* 0x0000e000ff027b82 */ /* 0x000e220000000a00 */
[----:B------:R-:W1:Y:S01]  /*00e0*/  LDCU.64 UR4, c[0x0][0x358] ;  /* 0x00006b00ff0477ac */ /* 0x000e620008000a00 */
[----:B------:R-:W-:-:S06]  /*00f0*/  IMAD R9, R0, UR7, R7 ;  /* 0x0000000700097c24 */ /* 0x000fcc000f8e0207 */
[----:B------:R-:W2:Y:S08]  /*0100*/  LDC.64 R4, c[0x0][0x388] ;  /* 0x0000e200ff047b82 */ /* 0x000eb00000000a00 */
[----:B------:R-:W3:Y:S01]  /*0110*/  LDC.64 R6, c[0x0][0x390] ;  /* 0x0000e400ff067b82 */ /* 0x000ee20000000a00 */
[----:B0-----:R-:W-:-:S06]  /*0120*/  IMAD.WIDE R2, R9, 0x4, R2 ;  /* 0x0000000409027825 */ /* 0x001fcc00078e0202 */
[----:B-1----:R-:W4:Y:S01]  /*0130*/  LDG.E R2, desc[UR4][R2.64] ;  /* 0x0000000402027981 */ /* 0x002f22000c1e1900 */
[----:B--2---:R-:W-:-:S06]  /*0140*/  IMAD.WIDE R4, R9, 0x4, R4 ;  /* 0x0000000409047825 */ /* 0x004fcc00078e0204 */
[----:B------:R-:W4:Y:S01]  /*0150*/  LDG.E R5, desc[UR4][R4.64] ;  /* 0x0000000404057981 */ /* 0x000f22000c1e1900 */
[----:B---3--:R-:W-:Y:S01]  /*0160*/  IMAD.WIDE R6, R9, 0x4, R6 ;  /* 0x0000000409067825 */ /* 0x008fe200078e0206 */
[----:B----4-:R-:W-:-:S05]  /*0170*/  IADD3 R9, PT, PT, R2, R5, RZ ;  /* 0x0000000502097210 */ /* 0x010fca0007ffe0ff */
[----:B------:R-:W-:Y:S01]  /*0180*/  STG.E desc[UR4][R6.64], R9 ;  /* 0x0000000906007986 */ /* 0x000fe2000c101904 */
[----:B------:R-:W-:Y:S05]  /*0190*/  EXIT ;  /* 0x000000000000794d */ /* 0x000fea0003800000 */
.L_x_0:
[----:B------:R-:W-:-:S00]  /*01a0*/  BRA `(.L_x_0) ;  /* 0xfffffffc00fc7947 */ /* 0x000fc0000383ffff */
[----:B------:R-:W-:-:S00]  /*01b0*/  NOP ;  /* 0x0000000000007918 */ /* 0x000fc00000000000 */
        /* <DEDUP_REMOVED lines=12> */
.L_x_1:


//--------------------- .nv.shared.reserved.0     --------------------------
	.section	.nv.shared.reserved.0,"aw",@nobits
	.weak		__nv_reservedSMEM_offset_0_alias
	.size		__nv_reservedSMEM_offset_0_alias, 0, 64
	.other		__nv_reservedSMEM_offset_0_alias,@"STO_CUDA_RESERVED_SHARED STV_DEFAULT"
__nv_reservedSMEM_offset_0_alias:
	.zero		0
	.zero		64


//--------------------- .nv.constant0._Z15matrixAddKernelPiS_S_ii --------------------------
	.section	.nv.constant0._Z15matrixAddKernelPiS_S_ii,"a",@progbits
	.sectionflags	@""
	.align	4
.nv.constant0._Z15matrixAddKernelPiS_S_ii:
	.zero		928


//--------------------- SYMBOLS --------------------------

	.type		.nv.reservedSmem.offset0,@object
	.size		.nv.reservedSmem.offset0,0x4
